	.headerflags	@"EF_CUDA_TEXMODE_UNIFIED EF_CUDA_64BIT_ADDRESS EF_CUDA_ACCELERATORS EF_CUDA_SM90 EF_CUDA_VIRTUAL_SM(EF_CUDA_SM90)"
	.elftype	@"ET_EXEC"


//--------------------- .nv.info                  --------------------------
	.section	.nv.info,"",@"SHT_CUDA_INFO"
	.align	4


	//----- nvinfo : EIATTR_REGCOUNT
	.align		4
        /*0000*/ 	.byte	0x04, 0x2f
        /*0002*/ 	.short	(.L_3 - .L_2)
	.align		4
.L_2:
        /*0004*/ 	.word	index@(triton_poi_fused__native_batch_norm_legit_no_training_relu_26)
        /*0008*/ 	.word	0x00000016


	//----- nvinfo : EIATTR_MIN_STACK_SIZE
	.align		4
.L_3:
        /*000c*/ 	.byte	0x04, 0x12
        /*000e*/ 	.short	(.L_5 - .L_4)
	.align		4
.L_4:
        /*0010*/ 	.word	index@(triton_poi_fused__native_batch_norm_legit_no_training_relu_26)
        /*0014*/ 	.word	0x00000000


	//----- nvinfo : EIATTR_FRAME_SIZE
	.align		4
.L_5:
        /*0018*/ 	.byte	0x04, 0x11
        /*001a*/ 	.short	(.L_7 - .L_6)
	.align		4
.L_6:
        /*001c*/ 	.word	index@(triton_poi_fused__native_batch_norm_legit_no_training_relu_26)
        /*0020*/ 	.word	0x00000000


	//----- nvinfo : EIATTR_MIN_STACK_SIZE
	.align		4
.L_7:
        /*0024*/ 	.byte	0x04, 0x12
        /*0026*/ 	.short	(.L_9 - .L_8)
	.align		4
.L_8:
        /*0028*/ 	.word	index@(triton_poi_fused__native_batch_norm_legit_no_training_relu_26)
        /*002c*/ 	.word	0x00000000
.L_9:


//--------------------- .nv.info.triton_poi_fused__native_batch_norm_legit_no_training_relu_26 --------------------------
	.section	.nv.info.triton_poi_fused__native_batch_norm_legit_no_training_relu_26,"",@"SHT_CUDA_INFO"
	.sectionflags	@""
	.align	4


	//----- nvinfo : EIATTR_CUDA_API_VERSION
	.align		4
        /*0000*/ 	.byte	0x04, 0x37
        /*0002*/ 	.short	(.L_11 - .L_10)
.L_10:
        /*0004*/ 	.word	0x0000007c


	//----- nvinfo : EIATTR_KPARAM_INFO
	.align		4
.L_11:
        /*0008*/ 	.byte	0x04, 0x17
        /*000a*/ 	.short	(.L_13 - .L_12)
.L_12:
        /*000c*/ 	.word	0x00000000
        /*0010*/ 	.short	0x0006
        /*0012*/ 	.short	0x0030
        /*0014*/ 	.byte	0x00, 0xf0, 0x11, 0x00


	//----- nvinfo : EIATTR_KPARAM_INFO
	.align		4
.L_13:
        /*0018*/ 	.byte	0x04, 0x17
        /*001a*/ 	.short	(.L_15 - .L_14)
.L_14:
        /*001c*/ 	.word	0x00000000
        /*0020*/ 	.short	0x0005
        /*0022*/ 	.short	0x0028
        /*0024*/ 	.byte	0x00, 0xf4, 0x21, 0x00


	//----- nvinfo : EIATTR_KPARAM_INFO
	.align		4
.L_15:
        /*0028*/ 	.byte	0x04, 0x17
        /*002a*/ 	.short	(.L_17 - .L_16)
.L_16:
        /*002c*/ 	.word	0x00000000
        /*0030*/ 	.short	0x0004
        /*0032*/ 	.short	0x0020
        /*0034*/ 	.byte	0x00, 0xf4, 0x21, 0x00


	//----- nvinfo : EIATTR_KPARAM_INFO
	.align		4
.L_17:
        /*0038*/ 	.byte	0x04, 0x17
        /*003a*/ 	.short	(.L_19 - .L_18)
.L_18:
        /*003c*/ 	.word	0x00000000
        /*0040*/ 	.short	0x0003
        /*0042*/ 	.short	0x0018
        /*0044*/ 	.byte	0x00, 0xf4, 0x21, 0x00


	//----- nvinfo : EIATTR_KPARAM_INFO
	.align		4
.L_19:
        /*0048*/ 	.byte	0x04, 0x17
        /*004a*/ 	.short	(.L_21 - .L_20)
.L_20:
        /*004c*/ 	.word	0x00000000
        /*0050*/ 	.short	0x0002
        /*0052*/ 	.short	0x0010
        /*0054*/ 	.byte	0x00, 0xf4, 0x21, 0x00


	//----- nvinfo : EIATTR_KPARAM_INFO
	.align		4
.L_21:
        /*0058*/ 	.byte	0x04, 0x17
        /*005a*/ 	.short	(.L_23 - .L_22)
.L_22:
        /*005c*/ 	.word	0x00000000
        /*0060*/ 	.short	0x0001
        /*0062*/ 	.short	0x0008
        /*0064*/ 	.byte	0x00, 0xf4, 0x21, 0x00


	//----- nvinfo : EIATTR_KPARAM_INFO
	.align		4
.L_23:
        /*0068*/ 	.byte	0x04, 0x17
        /*006a*/ 	.short	(.L_25 - .L_24)
.L_24:
        /*006c*/ 	.word	0x00000000
        /*0070*/ 	.short	0x0000
        /*0072*/ 	.short	0x0000
        /*0074*/ 	.byte	0x00, 0xf4, 0x21, 0x00


	//----- nvinfo : EIATTR_SPARSE_MMA_MASK
	.align		4
.L_25:
        /*0078*/ 	.byte	0x03, 0x50
        /*007a*/ 	.short	0x0000


	//----- nvinfo : EIATTR_MAXREG_COUNT
	.align		4
        /*007c*/ 	.byte	0x03, 0x1b
        /*007e*/ 	.short	0x00ff


	//----- nvinfo : EIATTR_EXIT_INSTR_OFFSETS
	.align		4
        /*0080*/ 	.byte	0x04, 0x1c
        /*0082*/ 	.short	(.L_27 - .L_26)


	//   ....[0]....
.L_26:
        /*0084*/ 	.word	0x00000490


	//   ....[1]....
        /*0088*/ 	.word	0x000004b0


	//----- nvinfo : EIATTR_REQNTID
	.align		4
.L_27:
        /*008c*/ 	.byte	0x04, 0x10
        /*008e*/ 	.short	(.L_29 - .L_28)
.L_28:
        /*0090*/ 	.word	0x00000080
        /*0094*/ 	.word	0x00000001
        /*0098*/ 	.word	0x00000001


	//----- nvinfo : EIATTR_CBANK_PARAM_SIZE
	.align		4
.L_29:
        /*009c*/ 	.byte	0x03, 0x19
        /*009e*/ 	.short	0x0034


	//----- nvinfo : EIATTR_PARAM_CBANK
	.align		4
        /*00a0*/ 	.byte	0x04, 0x0a
        /*00a2*/ 	.short	(.L_31 - .L_30)
	.align		4
.L_30:
        /*00a4*/ 	.word	index@(.nv.constant0.triton_poi_fused__native_batch_norm_legit_no_training_relu_26)
        /*00a8*/ 	.short	0x0210
        /*00aa*/ 	.short	0x0034


	//----- nvinfo : EIATTR_SW_WAR
	.align		4
.L_31:
        /*00ac*/ 	.byte	0x04, 0x36
        /*00ae*/ 	.short	(.L_33 - .L_32)
.L_32:
        /*00b0*/ 	.word	0x00000008
.L_33:


//--------------------- .nv.callgraph             --------------------------
	.section	.nv.callgraph,"",@"SHT_CUDA_CALLGRAPH"
	.align	4
	.sectionentsize	8
	.align		4
        /*0000*/ 	.word	0x00000000
	.align		4
        /*0004*/ 	.word	0xffffffff
	.align		4
        /*0008*/ 	.word	0x00000000
	.align		4
        /*000c*/ 	.word	0xfffffffe
	.align		4
        /*0010*/ 	.word	0x00000000
	.align		4
        /*0014*/ 	.word	0xfffffffd
	.align		4
        /*0018*/ 	.word	0x00000000
	.align		4
        /*001c*/ 	.word	0xfffffffc


//--------------------- .nv.constant4             --------------------------
	.section	.nv.constant4,"a",@progbits
	.align	8
	.align		8
.nv.constant4:
        /*0000*/ 	.dword	_$_str
	.align		8
        /*0008*/ 	.dword	_$_str_$_2


//--------------------- .text.triton_poi_fused__native_batch_norm_legit_no_training_relu_26 --------------------------
	.section	.text.triton_poi_fused__native_batch_norm_legit_no_training_relu_26,"ax",@progbits
	.align	128
        .global         triton_poi_fused__native_batch_norm_legit_no_training_relu_26
        .type           triton_poi_fused__native_batch_norm_legit_no_training_relu_26,@function
        .size           triton_poi_fused__native_batch_norm_legit_no_training_relu_26,(.L_x_1 - triton_poi_fused__native_batch_norm_legit_no_training_relu_26)
        .other          triton_poi_fused__native_batch_norm_legit_no_training_relu_26,@"STO_CUDA_ENTRY STV_DEFAULT"
triton_poi_fused__native_batch_norm_legit_no_training_relu_26:
.text.triton_poi_fused__native_batch_norm_legit_no_training_relu_26:
[----:B------:R-:W0:Y:S01]  /*0000*/  LDC R1, c[0x0][0x28] ;  /* 0x00000a00ff017b82 */ /* 0x000e220000000800 */
[----:B------:R-:W1:Y:S07]  /*0010*/  S2R R0, SR_TID.X ;  /* 0x0000000000007919 */ /* 0x000e6e0000002100 */
[----:B------:R-:W2:Y:S01]  /*0020*/  LDC.64 R8, c[0x0][0x220] ;  /* 0x00008800ff087b82 */ /* 0x000ea20000000a00 */
[----:B------:R-:W-:Y:S01]  /*0030*/  ULDC.64 UR4, c[0x0][0x208] ;  /* 0x0000820000047ab9 */ /* 0x000fe20000000a00 */
[----:B------:R-:W3:Y:S06]  /*0040*/  S2R R5, SR_CTAID.X ;  /* 0x0000000000057919 */ /* 0x000eec0000002500 */
[----:B------:R-:W4:Y:S08]  /*0050*/  LDC.64 R14, c[0x0][0x218] ;  /* 0x00008600ff0e7b82 */ /* 0x000f300000000a00 */
[----:B------:R-:W5:Y:S08]  /*0060*/  LDC.64 R12, c[0x0][0x210] ;  /* 0x00008400ff0c7b82 */ /* 0x000f700000000a00 */
[----:B------:R-:W4:Y:S01]  /*0070*/  LDC.64 R16, c[0x0][0x228] ;  /* 0x00008a00ff107b82 */ /* 0x000f220000000a00 */
[----:B-1----:R-:W-:-:S07]  /*0080*/  IMAD.SHL.U32 R0, R0, 0x2, RZ ;  /* 0x0000000200007824 */ /* 0x002fce00078e00ff */
[----:B------:R-:W1:Y:S01]  /*0090*/  LDC.64 R18, c[0x0][0x230] ;  /* 0x00008c00ff127b82 */ /* 0x000e620000000a00 */
[----:B---3--:R-:W-:Y:S02]  /*00a0*/  SHF.R.S32.HI R3, RZ, 0x17, R5 ;  /* 0x00000017ff037819 */ /* 0x008fe40000011405 */
[----:B------:R-:W-:Y:S02]  /*00b0*/  LOP3.LUT R0, R0, 0xfe, RZ, 0xc0, !PT ;  /* 0x000000fe00007812 */ /* 0x000fe400078ec0ff */
[----:B------:R-:W-:-:S03]  /*00c0*/  SGXT R3, R3, 0x1 ;  /* 0x000000010303781a */ /* 0x000fc60000000200 */
[----:B------:R-:W-:Y:S01]  /*00d0*/  IMAD R0, R5, 0x100, R0 ;  /* 0x0000010005007824 */ /* 0x000fe200078e0200 */
[----:B------:R-:W-:-:S04]  /*00e0*/  CS2R R4, SRZ ;  /* 0x0000000000047805 */ /* 0x000fc8000001ff00 */
[----:B------:R-:W-:Y:S02]  /*00f0*/  LEA.HI R3, R3, R0, RZ, 0x2 ;  /* 0x0000000003037211 */ /* 0x000fe400078f10ff */
[----:B------:R-:W-:Y:S02]  /*0100*/  ISETP.GE.AND P0, PT, R0, 0x800, PT ;  /* 0x000008000000780c */ /* 0x000fe40003f06270 */
[--C-:B------:R-:W-:Y:S02]  /*0110*/  SHF.R.S32.HI R2, RZ, 0x2, R3.reuse ;  /* 0x00000002ff027819 */ /* 0x100fe40000011403 */
[----:B------:R-:W-:-:S04]  /*0120*/  SHF.R.S32.HI R3, RZ, 0x1f, R3 ;  /* 0x0000001fff037819 */ /* 0x000fc80000011403 */
[----:B------:R-:W-:-:S04]  /*0130*/  LEA.HI R3, R3, R2, RZ, 0x7 ;  /* 0x0000000203037211 */ /* 0x000fc800078f38ff */
[----:B------:R-:W-:-:S04]  /*0140*/  LOP3.LUT R3, R3, 0xffffff80, RZ, 0xc0, !PT ;  /* 0xffffff8003037812 */ /* 0x000fc800078ec0ff */
[----:B------:R-:W-:-:S05]  /*0150*/  IADD3 R11, R2, -R3, RZ ;  /* 0x80000003020b7210 */ /* 0x000fca0007ffe0ff */
[----:B--2---:R-:W-:-:S05]  /*0160*/  IMAD.WIDE R8, R11, 0x4, R8 ;  /* 0x000000040b087825 */ /* 0x004fca00078e0208 */
[----:B------:R-:W2:Y:S04]  /*0170*/  @!P0 LDG.E.EL R4, desc[UR4][R8.64] ;  /* 0x0000000408048981 */ /* 0x000ea8000c2e1900 */
[----:B------:R3:W2:Y:S01]  /*0180*/  @!P0 LDG.E.EL R5, desc[UR4][R8.64] ;  /* 0x0000000408058981 */ /* 0x0006a2000c2e1900 */
[----:B------:R-:W-:Y:S02]  /*0190*/  CS2R R6, SRZ ;  /* 0x0000000000067805 */ /* 0x000fe4000001ff00 */
[----:B------:R-:W-:Y:S01]  /*01a0*/  CS2R R2, SRZ ;  /* 0x0000000000027805 */ /* 0x000fe2000001ff00 */
[----:B----4-:R-:W-:-:S04]  /*01b0*/  IMAD.WIDE R14, R11, 0x4, R14 ;  /* 0x000000040b0e7825 */ /* 0x010fc800078e020e */
[----:B-----5:R-:W-:Y:S01]  /*01c0*/  IMAD.WIDE R12, R0, 0x4, R12 ;  /* 0x00000004000c7825 */ /* 0x020fe200078e020c */
[----:B------:R-:W4:Y:S01]  /*01d0*/  @!P0 LDG.E.EL R7, desc[UR4][R14.64] ;  /* 0x000000040e078981 */ /* 0x000f22000c2e1900 */
[----:B---3--:R-:W-:Y:S02]  /*01e0*/  CS2R R8, SRZ ;  /* 0x0000000000087805 */ /* 0x008fe4000001ff00 */
[C---:B0-----:R-:W-:Y:S01]  /*01f0*/  IMAD.WIDE R16, R11.reuse, 0x4, R16 ;  /* 0x000000040b107825 */ /* 0x041fe200078e0210 */
[----:B------:R0:W3:Y:S03]  /*0200*/  @!P0 LDG.E.EL R6, desc[UR4][R14.64] ;  /* 0x000000040e068981 */ /* 0x0000e6000c2e1900 */
[----:B-1----:R-:W-:Y:S01]  /*0210*/  IMAD.WIDE R18, R11, 0x4, R18 ;  /* 0x000000040b127825 */ /* 0x002fe200078e0212 */
[----:B------:R1:W4:Y:S01]  /*0220*/  @!P0 LDG.E.64 R2, desc[UR4][R12.64] ;  /* 0x000000040c028981 */ /* 0x000322000c1e1b00 */
[----:B------:R-:W-:-:S03]  /*0230*/  CS2R R10, SRZ ;  /* 0x00000000000a7805 */ /* 0x000fc6000001ff00 */
[----:B------:R-:W5:Y:S04]  /*0240*/  @!P0 LDG.E.EL R9, desc[UR4][R18.64] ;  /* 0x0000000412098981 */ /* 0x000f68000c2e1900 */
[----:B------:R-:W5:Y:S04]  /*0250*/  @!P0 LDG.E.EL R10, desc[UR4][R16.64] ;  /* 0x00000004100a8981 */ /* 0x000f68000c2e1900 */
[----:B------:R-:W3:Y:S04]  /*0260*/  @!P0 LDG.E.EL R11, desc[UR4][R16.64] ;  /* 0x00000004100b8981 */ /* 0x000ee8000c2e1900 */
[----:B------:R-:W3:Y:S01]  /*0270*/  @!P0 LDG.E.EL R8, desc[UR4][R18.64] ;  /* 0x0000000412088981 */ /* 0x000ee2000c2e1900 */
[----:B0-----:R-:W-:-:S02]  /*0280*/  IMAD.MOV.U32 R14, RZ, RZ, 0x3e800000 ;  /* 0x3e800000ff0e7424 */ /* 0x001fc400078e00ff */
[----:B--2---:R-:W-:Y:S01]  /*0290*/  FADD R4, R4, 9.9999997473787516356e-06 ;  /* 0x3727c5ac04047421 */ /* 0x004fe20000000000 */
[----:B------:R-:W-:-:S03]  /*02a0*/  FADD R5, R5, 9.9999997473787516356e-06 ;  /* 0x3727c5ac05057421 */ /* 0x000fc60000000000 */
[----:B-1----:R-:W0:Y:S08]  /*02b0*/  MUFU.SQRT R12, R4 ;  /* 0x00000004000c7308 */ /* 0x002e300000002000 */
[----:B------:R1:W2:Y:S01]  /*02c0*/  MUFU.SQRT R13, R5 ;  /* 0x00000005000d7308 */ /* 0x0002a20000002000 */
[C---:B0-----:R-:W-:Y:S02]  /*02d0*/  FSETP.GT.AND P1, PT, R12.reuse, 8.50705917302346158658e+37, PT ;  /* 0x7e8000000c00780b */ /* 0x041fe40003f24000 */
[----:B------:R-:W-:Y:S01]  /*02e0*/  FSETP.GEU.AND P3, PT, R12, 1.175494350822287508e-38, PT ;  /* 0x008000000c00780b */ /* 0x000fe20003f6e000 */
[----:B-1----:R-:W0:Y:S01]  /*02f0*/  LDC.64 R4, c[0x0][0x238] ;  /* 0x00008e00ff047b82 */ /* 0x002e220000000a00 */
[----:B--2---:R-:W-:-:S02]  /*0300*/  FSETP.GT.AND P2, PT, R13, 8.50705917302346158658e+37, PT ;  /* 0x7e8000000d00780b */ /* 0x004fc40003f44000 */
[----:B------:R-:W-:-:S07]  /*0310*/  FSETP.GEU.AND P4, PT, R13, 1.175494350822287508e-38, PT ;  /* 0x008000000d00780b */ /* 0x000fce0003f8e000 */
[----:B------:R-:W-:-:S04]  /*0320*/  @P1 FMUL R12, R12, 0.25 ;  /* 0x3e8000000c0c1820 */ /* 0x000fc80000400000 */
[----:B------:R-:W-:Y:S01]  /*0330*/  @!P3 FMUL R12, R12, 16777216 ;  /* 0x4b8000000c0cb820 */ /* 0x000fe20000400000 */
[----:B------:R-:W-:-:S04]  /*0340*/  @P2 FMUL R13, R13, 0.25 ;  /* 0x3e8000000d0d2820 */ /* 0x000fc80000400000 */
[----:B------:R-:W-:Y:S01]  /*0350*/  @!P4 FMUL R13, R13, 16777216 ;  /* 0x4b8000000d0dc820 */ /* 0x000fe20000400000 */
[----:B------:R-:W1:Y:S01]  /*0360*/  MUFU.RCP R12, R12 ;  /* 0x0000000c000c7308 */ /* 0x000e620000001000 */
[----:B------:R-:W-:-:S07]  /*0370*/  FSEL R15, R14, 1, P1 ;  /* 0x3f8000000e0f7808 */ /* 0x000fce0000800000 */
[----:B------:R-:W2:Y:S01]  /*0380*/  MUFU.RCP R13, R13 ;  /* 0x0000000d000d7308 */ /* 0x000ea20000001000 */
[----:B------:R-:W-:Y:S01]  /*0390*/  FSEL R14, R14, 1, P2 ;  /* 0x3f8000000e0e7808 */ /* 0x000fe20001000000 */
[----:B------:R-:W-:-:S04]  /*03a0*/  @!P3 FMUL R15, R15, 16777216 ;  /* 0x4b8000000f0fb820 */ /* 0x000fc80000400000 */
[----:B------:R-:W-:Y:S01]  /*03b0*/  @!P4 FMUL R14, R14, 16777216 ;  /* 0x4b8000000e0ec820 */ /* 0x000fe20000400000 */
[----:B----4-:R-:W-:Y:S01]  /*03c0*/  FADD R2, -R7, R2 ;  /* 0x0000000207027221 */ /* 0x010fe20000000100 */
[----:B---3--:R-:W-:Y:S01]  /*03d0*/  FADD R3, -R6, R3 ;  /* 0x0000000306037221 */ /* 0x008fe20000000100 */
[----:B-1----:R-:W-:Y:S01]  /*03e0*/  FMUL R15, R12, R15 ;  /* 0x0000000f0c0f7220 */ /* 0x002fe20000400000 */
[----:B--2---:R-:W-:-:S03]  /*03f0*/  FMUL R14, R13, R14 ;  /* 0x0000000e0d0e7220 */ /* 0x004fc60000400000 */
[----:B------:R-:W-:Y:S01]  /*0400*/  FMUL R2, R2, R15 ;  /* 0x0000000f02027220 */ /* 0x000fe20000400000 */
[----:B------:R-:W-:-:S03]  /*0410*/  FMUL R3, R3, R14 ;  /* 0x0000000e03037220 */ /* 0x000fc60000400000 */
[----:B-----5:R-:W-:Y:S01]  /*0420*/  FFMA R2, R2, R10, R9 ;  /* 0x0000000a02027223 */ /* 0x020fe20000000009 */
[----:B------:R-:W-:-:S04]  /*0430*/  FFMA R3, R3, R11, R8 ;  /* 0x0000000b03037223 */ /* 0x000fc80000000008 */
[----:B------:R-:W-:Y:S02]  /*0440*/  FSETP.GEU.AND P1, PT, R2, RZ, PT ;  /* 0x000000ff0200720b */ /* 0x000fe40003f2e000 */
[C---:B------:R-:W-:Y:S01]  /*0450*/  FSETP.GEU.AND P2, PT, R3.reuse, RZ, PT ;  /* 0x000000ff0300720b */ /* 0x040fe20003f4e000 */
[----:B0-----:R-:W-:Y:S01]  /*0460*/  IMAD.WIDE R4, R0, 0x4, R4 ;  /* 0x0000000400047825 */ /* 0x001fe200078e0204 */
[----:B------:R-:W-:Y:S02]  /*0470*/  FSEL R2, R2, RZ, P1 ;  /* 0x000000ff02027208 */ /* 0x000fe40000800000 */
[----:B------:R-:W-:Y:S01]  /*0480*/  FSEL R3, R3, RZ, P2 ;  /* 0x000000ff03037208 */ /* 0x000fe20001000000 */
[----:B------:R-:W-:Y:S08]  /*0490*/  @P0 EXIT ;  /* 0x000000000000094d */ /* 0x000ff00003800000 */
[----:B------:R-:W-:Y:S01]  /*04a0*/  STG.E.64 desc[UR4][R4.64], R2 ;  /* 0x0000000204007986 */ /* 0x000fe2000c101b04 */
[----:B------:R-:W-:Y:S05]  /*04b0*/  EXIT ;  /* 0x000000000000794d */ /* 0x000fea0003800000 */
.L_x_0:
[----:B------:R-:W-:-:S00]  /*04c0*/  BRA `(.L_x_0) ;  /* 0xfffffffc00fc7947 */ /* 0x000fc0000383ffff */
[----:B------:R-:W-:-:S00]  /*04d0*/  NOP ;  /* 0x0000000000007918 */ /* 0x000fc00000000000 */
        /* <DEDUP_REMOVED lines=10> */
.L_x_1:


//--------------------- .nv.global.init           --------------------------
	.section	.nv.global.init,"aw",@progbits
.nv.global.init:
	.type		_$_str,@object
	.size		_$_str,(_$_str_$_2 - _$_str)
_$_str:
        /*0000*/ 	.byte	0x5f, 0x5f, 0x43, 0x55, 0x44, 0x41, 0x5f, 0x46, 0x54, 0x5a, 0x00
	.type		_$_str_$_2,@object
	.size		_$_str_$_2,(.L_1 - _$_str_$_2)
_$_str_$_2:
        /*000b*/ 	.byte	0x5f, 0x5f, 0x43, 0x55, 0x44, 0x41, 0x5f, 0x50, 0x52, 0x45, 0x43, 0x5f, 0x53, 0x51, 0x52, 0x54
        /*001b*/ 	.byte	0x00
.L_1:


//--------------------- .nv.constant0.triton_poi_fused__native_batch_norm_legit_no_training_relu_26 --------------------------
	.section	.nv.constant0.triton_poi_fused__native_batch_norm_legit_no_training_relu_26,"a",@progbits
	.sectionflags	@""
	.align	4
.nv.constant0.triton_poi_fused__native_batch_norm_legit_no_training_relu_26:
	.zero		580
